//
// Generated by NVIDIA NVVM Compiler
//
// Compiler Build ID: CL-36424714
// Cuda compilation tools, release 13.0, V13.0.88
// Based on NVVM 20.0.0
//

.version 9.0
.target sm_100
.address_size 64

	// .globl	_Z6kernelv
.extern .func  (.param .b32 func_retval0) vprintf
(
	.param .b64 vprintf_param_0,
	.param .b64 vprintf_param_1
)
;
.global .align 1 .b8 $str[2] = {49};

.visible .entry _Z6kernelv()
{
	.reg .b32 	%r<3>;
	.reg .b64 	%rd<3>;

	mov.u64 	%rd1, $str;
	cvta.global.u64 	%rd2, %rd1;
	{ // callseq 0, 0
	.param .b64 param0;
	st.param.b64 	[param0], %rd2;
	.param .b64 param1;
	st.param.b64 	[param1], 0;
	.param .b32 retval0;
	call.uni (retval0), 
	vprintf, 
	(
	param0, 
	param1
	);
	ld.param.b32 	%r1, [retval0];
	} // callseq 0
	ret;

}


// ===== COMPILED SASS (sm_100) =====

	.target	sm_100

	.elftype	@"ET_EXEC"


//--------------------- .note.nv.tkinfo           --------------------------
	.section	.note.nv.tkinfo,"",@"SHT_NOTE"
	.sectionflags	@"SHF_NOTE_NV_TKINFO"
	.tkinfo
        /*0018*/ 	.word	0x00000002
        /*0030*/ 	.string	""
        /*0030*/ 	.string	"ptxas"
        /*0030*/ 	.string	"Cuda compilation tools, release 13.0, V13.0.88"
        /*0030*/ 	.string	"Build cuda_13.0.r13.0/compiler.36424714_0"
        /*0030*/ 	.string	"-arch sm_100 -m 64 "



//--------------------- .note.nv.cuinfo           --------------------------
	.section	.note.nv.cuinfo,"",@"SHT_NOTE"
	.sectionflags	@"SHF_NOTE_NV_CUINFO"
        /*0018*/ 	.short	0x0002
        /*001a*/ 	.short	0x0064
        /*001c*/ 	.short	0x0082
	.zero		2


//--------------------- .nv.info                  --------------------------
	.section	.nv.info,"",@"SHT_CUDA_INFO"
	.align	4


	//----- nvinfo : EIATTR_REGCOUNT
	.align		4
        /*0000*/ 	.byte	0x04, 0x2f
        /*0002*/ 	.short	(.L_2 - .L_1)
	.align		4
.L_1:
        /*0004*/ 	.word	index@(_Z6kernelv)
        /*0008*/ 	.word	0x00000018


	//----- nvinfo : EIATTR_FRAME_SIZE
	.align		4
.L_2:
        /*000c*/ 	.byte	0x04, 0x11
        /*000e*/ 	.short	(.L_4 - .L_3)
	.align		4
.L_3:
        /*0010*/ 	.word	index@(_Z6kernelv)
        /*0014*/ 	.word	0x00000000


	//----- nvinfo : EIATTR_MIN_STACK_SIZE
	.align		4
.L_4:
        /*0018*/ 	.byte	0x04, 0x12
        /*001a*/ 	.short	(.L_6 - .L_5)
	.align		4
.L_5:
        /*001c*/ 	.word	index@(_Z6kernelv)
        /*0020*/ 	.word	0x00000000
.L_6:


//--------------------- .nv.compat                --------------------------
	.section	.nv.compat,"",@"SHT_CUDA_COMPAT_INFO"
	.align	4
        /*0000*/ 	.byte	0x02, 0x09, 0x00, 0x00, 0x02, 0x02, 0x01, 0x00, 0x02, 0x05, 0x05, 0x00, 0x03, 0x07, 0x01, 0x01
        /*0010*/ 	.byte	0x02, 0x03, 0x00, 0x00, 0x02, 0x06, 0x01, 0x00, 0x04, 0x0b, 0x08, 0x00, 0x09, 0x00, 0x00, 0x00
        /*0020*/ 	.byte	0x00, 0x00, 0x00, 0x00


//--------------------- .nv.info._Z6kernelv       --------------------------
	.section	.nv.info._Z6kernelv,"",@"SHT_CUDA_INFO"
	.sectionflags	@""
	.align	4


	//----- nvinfo : EIATTR_CUDA_API_VERSION
	.align		4
        /*0000*/ 	.byte	0x04, 0x37
        /*0002*/ 	.short	(.L_8 - .L_7)
.L_7:
        /*0004*/ 	.word	0x00000082


	//----- nvinfo : EIATTR_SPARSE_MMA_MASK
	.align		4
.L_8:
        /*0008*/ 	.byte	0x03, 0x50
        /*000a*/ 	.short	0x0000


	//----- nvinfo : EIATTR_MAXREG_COUNT
	.align		4
        /*000c*/ 	.byte	0x03, 0x1b
        /*000e*/ 	.short	0x00ff


	//----- nvinfo : EIATTR_EXTERNS
	.align		4
        /*0010*/ 	.byte	0x04, 0x0f
        /*0012*/ 	.short	(.L_10 - .L_9)


	//   ....[0]....
	.align		4
.L_9:
        /*0014*/ 	.word	index@(vprintf)


	//----- nvinfo : EIATTR_MERCURY_ISA_VERSION
	.align		4
.L_10:
        /*0018*/ 	.byte	0x03, 0x5f
        /*001a*/ 	.short	0x0101


	//----- nvinfo : EIATTR_VRC_CTA_INIT_COUNT
	.align		4
        /*001c*/ 	.byte	0x02, 0x4a
	.zero		1
	.zero		1


	//----- nvinfo : EIATTR_SYSCALL_OFFSETS
	.align		4
        /*0020*/ 	.byte	0x04, 0x46
        /*0022*/ 	.short	(.L_12 - .L_11)


	//   ....[0]....
.L_11:
        /*0024*/ 	.word	0x00000080


	//----- nvinfo : EIATTR_EXIT_INSTR_OFFSETS
	.align		4
.L_12:
        /*0028*/ 	.byte	0x04, 0x1c
        /*002a*/ 	.short	(.L_14 - .L_13)


	//   ....[0]....
.L_13:
        /*002c*/ 	.word	0x00000090


	//----- nvinfo : EIATTR_SW_WAR
	.align		4
.L_14:
        /*0030*/ 	.byte	0x04, 0x36
        /*0032*/ 	.short	(.L_16 - .L_15)
.L_15:
        /*0034*/ 	.word	0x00000008
.L_16:


//--------------------- .nv.callgraph             --------------------------
	.section	.nv.callgraph,"",@"SHT_CUDA_CALLGRAPH"
	.align	4
	.sectionentsize	8
	.align		4
        /*0000*/ 	.word	0x00000000
	.align		4
        /*0004*/ 	.word	0xffffffff
	.align		4
        /*0008*/ 	.word	index@(_Z6kernelv)
	.align		4
        /*000c*/ 	.word	index@(vprintf)
	.align		4
        /*0010*/ 	.word	0x00000000
	.align		4
        /*0014*/ 	.word	0xfffffffe
	.align		4
        /*0018*/ 	.word	0x00000000
	.align		4
        /*001c*/ 	.word	0xfffffffd
	.align		4
        /*0020*/ 	.word	0x00000000
	.align		4
        /*0024*/ 	.word	0xfffffffc


//--------------------- .nv.constant4             --------------------------
	.section	.nv.constant4,"a",@progbits
	.align	8
	.align		8
.nv.constant4:
        /*0000*/ 	.dword	vprintf
	.align		8
        /*0008*/ 	.dword	$str


//--------------------- .text._Z6kernelv          --------------------------
	.section	.text._Z6kernelv,"ax",@progbits
	.align	128
        .global         _Z6kernelv
        .type           _Z6kernelv,@function
        .size           _Z6kernelv,(.L_x_2 - _Z6kernelv)
        .other          _Z6kernelv,@"STO_CUDA_ENTRY STV_DEFAULT"
_Z6kernelv:
.text._Z6kernelv:
[----:B------:R-:W0:Y:S01]  /*0000*/  LDC R1, c[0x0][0x37c] ;  /* 0x0000df00ff017b82 */ /* 0x000e220000000800 */
[----:B------:R-:W-:Y:S01]  /*0010*/  MOV R0, 0x0 ;  /* 0x0000000000007802 */ /* 0x000fe20000000f00 */
[----:B------:R-:W1:Y:S01]  /*0020*/  LDCU.64 UR4, c[0x4][0x8] ;  /* 0x01000100ff0477ac */ /* 0x000e620008000a00 */
[----:B------:R-:W-:-:S05]  /*0030*/  CS2R R6, SRZ ;  /* 0x0000000000067805 */ /* 0x000fca000001ff00 */
[----:B------:R2:W3:Y:S01]  /*0040*/  LDC.64 R2, c[0x4][R0] ;  /* 0x0100000000027b82 */ /* 0x0004e20000000a00 */
[----:B-1----:R-:W-:Y:S02]  /*0050*/  IMAD.U32 R4, RZ, RZ, UR4 ;  /* 0x00000004ff047e24 */ /* 0x002fe4000f8e00ff */
[----:B--2---:R-:W-:-:S07]  /*0060*/  IMAD.U32 R5, RZ, RZ, UR5 ;  /* 0x00000005ff057e24 */ /* 0x004fce000f8e00ff */
[----:B------:R-:W-:-:S07]  /*0070*/  LEPC R20, `(.L_x_0) ;  /* 0x000000001014794e */ /* 0x000fce0000000000 */
[----:B0--3--:R-:W-:Y:S05]  /*0080*/  CALL.ABS.NOINC R2 ;  /* 0x0000000002007343 */ /* 0x009fea0003c00000 */
.L_x_0:
[----:B------:R-:W-:Y:S05]  /*0090*/  EXIT ;  /* 0x000000000000794d */ /* 0x000fea0003800000 */
.L_x_1:
[----:B------:R-:W-:-:S00]  /*00a0*/  BRA `(.L_x_1) ;  /* 0xfffffffc00fc7947 */ /* 0x000fc0000383ffff */
[----:B------:R-:W-:-:S00]  /*00b0*/  NOP ;  /* 0x0000000000007918 */ /* 0x000fc00000000000 */
        /* <DEDUP_REMOVED lines=12> */
.L_x_2:


//--------------------- .nv.global.init           --------------------------
	.section	.nv.global.init,"aw",@progbits
.nv.global.init:
	.type		$str,@object
	.size		$str,(.L_0 - $str)
$str:
        /*0000*/ 	.byte	0x31, 0x00
.L_0:


//--------------------- .nv.shared.reserved.0     --------------------------
	.section	.nv.shared.reserved.0,"aw",@nobits
	.weak		__nv_reservedSMEM_offset_0_alias
	.size		__nv_reservedSMEM_offset_0_alias, 0, 64
	.other		__nv_reservedSMEM_offset_0_alias,@"STO_CUDA_RESERVED_SHARED STV_DEFAULT"
__nv_reservedSMEM_offset_0_alias:
	.zero		0
	.zero		64


//--------------------- .nv.constant0._Z6kernelv  --------------------------
	.section	.nv.constant0._Z6kernelv,"a",@progbits
	.sectionflags	@""
	.align	4
.nv.constant0._Z6kernelv:
	.zero		896


//--------------------- SYMBOLS --------------------------

	.type		.nv.reservedSmem.offset0,@object
	.size		.nv.reservedSmem.offset0,0x4
	.type		vprintf,@function
